	.headerflags	@"EF_CUDA_TEXMODE_UNIFIED EF_CUDA_64BIT_ADDRESS EF_CUDA_SM89 EF_CUDA_VIRTUAL_SM(EF_CUDA_SM89)"
	.elftype	@"ET_EXEC"


//--------------------- .nv.info                  --------------------------
	.section	.nv.info,"",@"SHT_CUDA_INFO"
	.align	4


	//----- nvinfo : EIATTR_REGCOUNT
	.align		4
        /*0000*/ 	.byte	0x04, 0x2f
        /*0002*/ 	.short	(.L_1 - .L_0)
	.align		4
.L_0:
        /*0004*/ 	.word	index@(triton__0d1d2de3)
        /*0008*/ 	.word	0x00000023


	//----- nvinfo : EIATTR_MAX_STACK_SIZE
	.align		4
.L_1:
        /*000c*/ 	.byte	0x04, 0x23
        /*000e*/ 	.short	(.L_3 - .L_2)
	.align		4
.L_2:
        /*0010*/ 	.word	index@(triton__0d1d2de3)
        /*0014*/ 	.word	0x00000000


	//----- nvinfo : EIATTR_MIN_STACK_SIZE
	.align		4
.L_3:
        /*0018*/ 	.byte	0x04, 0x12
        /*001a*/ 	.short	(.L_5 - .L_4)
	.align		4
.L_4:
        /*001c*/ 	.word	index@(triton__0d1d2de3)
        /*0020*/ 	.word	0x00000000


	//----- nvinfo : EIATTR_FRAME_SIZE
	.align		4
.L_5:
        /*0024*/ 	.byte	0x04, 0x11
        /*0026*/ 	.short	(.L_7 - .L_6)
	.align		4
.L_6:
        /*0028*/ 	.word	index@(triton__0d1d2de3)
        /*002c*/ 	.word	0x00000000
.L_7:


//--------------------- .nv.info.triton__0d1d2de3 --------------------------
	.section	.nv.info.triton__0d1d2de3,"",@"SHT_CUDA_INFO"
	.align	4


	//----- nvinfo : EIATTR_CUDA_API_VERSION
	.align		4
        /*0000*/ 	.byte	0x04, 0x37
        /*0002*/ 	.short	(.L_9 - .L_8)
.L_8:
        /*0004*/ 	.word	0x0000007b


	//----- nvinfo : EIATTR_PARAM_CBANK
	.align		4
.L_9:
        /*0008*/ 	.byte	0x04, 0x0a
        /*000a*/ 	.short	(.L_11 - .L_10)
	.align		4
.L_10:
        /*000c*/ 	.word	index@(.nv.constant0.triton__0d1d2de3)
        /*0010*/ 	.short	0x0160
        /*0012*/ 	.short	0x0018


	//----- nvinfo : EIATTR_CBANK_PARAM_SIZE
	.align		4
.L_11:
        /*0014*/ 	.byte	0x03, 0x19
        /*0016*/ 	.short	0x0018


	//----- nvinfo : EIATTR_KPARAM_INFO
	.align		4
        /*0018*/ 	.byte	0x04, 0x17
        /*001a*/ 	.short	(.L_13 - .L_12)
.L_12:
        /*001c*/ 	.word	0x00000000
        /*0020*/ 	.short	0x0003
        /*0022*/ 	.short	0x0014
        /*0024*/ 	.byte	0x00, 0xf0, 0x11, 0x00


	//----- nvinfo : EIATTR_KPARAM_INFO
	.align		4
.L_13:
        /*0028*/ 	.byte	0x04, 0x17
        /*002a*/ 	.short	(.L_15 - .L_14)
.L_14:
        /*002c*/ 	.word	0x00000000
        /*0030*/ 	.short	0x0002
        /*0032*/ 	.short	0x0010
        /*0034*/ 	.byte	0x00, 0xf0, 0x11, 0x00


	//----- nvinfo : EIATTR_KPARAM_INFO
	.align		4
.L_15:
        /*0038*/ 	.byte	0x04, 0x17
        /*003a*/ 	.short	(.L_17 - .L_16)
.L_16:
        /*003c*/ 	.word	0x00000000
        /*0040*/ 	.short	0x0001
        /*0042*/ 	.short	0x0008
        /*0044*/ 	.byte	0x00, 0xf0, 0x21, 0x00


	//----- nvinfo : EIATTR_KPARAM_INFO
	.align		4
.L_17:
        /*0048*/ 	.byte	0x04, 0x17
        /*004a*/ 	.short	(.L_19 - .L_18)
.L_18:
        /*004c*/ 	.word	0x00000000
        /*0050*/ 	.short	0x0000
        /*0052*/ 	.short	0x0000
        /*0054*/ 	.byte	0x00, 0xf0, 0x21, 0x00


	//----- nvinfo : EIATTR_MAXREG_COUNT
	.align		4
.L_19:
        /*0058*/ 	.byte	0x03, 0x1b
        /*005a*/ 	.short	0x00ff


	//----- nvinfo : EIATTR_EXIT_INSTR_OFFSETS
	.align		4
        /*005c*/ 	.byte	0x04, 0x1c
        /*005e*/ 	.short	(.L_21 - .L_20)


	//   ....[0]....
.L_20:
        /*0060*/ 	.word	0x00000510


	//   ....[1]....
        /*0064*/ 	.word	0x000005d0


	//----- nvinfo : EIATTR_CTAIDZ_USED
	.align		4
.L_21:
        /*0068*/ 	.byte	0x01, 0x04
	.zero		2


	//----- nvinfo : EIATTR_MAX_THREADS
	.align		4
        /*006c*/ 	.byte	0x04, 0x05
        /*006e*/ 	.short	(.L_23 - .L_22)
.L_22:
        /*0070*/ 	.word	0x00000080
        /*0074*/ 	.word	0x00000001
        /*0078*/ 	.word	0x00000001
.L_23:


//--------------------- .nv.rel.action            --------------------------
	.section	.nv.rel.action,"",@"SHT_CUDA_RELOCINFO"
	.align	8
	.sectionentsize	8
        /*0000*/ 	.byte	0x73, 0x00, 0x00, 0x00, 0x00, 0x00, 0x00, 0x00, 0x00, 0x00, 0x00, 0x11, 0x25, 0x00, 0x05, 0x36


//--------------------- .nv.constant0.triton__0d1d2de3 --------------------------
	.section	.nv.constant0.triton__0d1d2de3,"a",@progbits
	.align	4
.nv.constant0.triton__0d1d2de3:
	.zero		376


//--------------------- .text.triton__0d1d2de3    --------------------------
	.section	.text.triton__0d1d2de3,"ax",@progbits
	.sectionflags	@"SHF_BARRIERS=1"
	.sectioninfo	@"SHI_REGISTERS=35"
	.align	128
        .global         triton__0d1d2de3
        .type           triton__0d1d2de3,@function
        .size           triton__0d1d2de3,(.L_x_1 - triton__0d1d2de3)
        .other          triton__0d1d2de3,@"STO_CUDA_ENTRY STV_DEFAULT"
triton__0d1d2de3:
.text.triton__0d1d2de3:
[----:B------:R-:W-:-:S02]  /*0000*/  IMAD.MOV.U32 R1, RZ, RZ, c[0x0][0x28] ;  /* 0x00000a00ff017624 */ /* 0x000fc400078e00ff */
[----:B------:R-:W0:Y:S01]  /*0010*/  S2R R3, SR_TID.X ;  /* 0x0000000000037919 */ /* 0x000e220000002100 */
[----:B------:R-:W1:Y:S01]  /*0020*/  S2UR UR4, SR_CTAID.Y ;  /* 0x00000000000479c3 */ /* 0x000e620000002600 */
[----:B------:R-:W-:Y:S02]  /*0030*/  PRMT R16, RZ, 0x7610, R16 ;  /* 0x00007610ff107816 */ /* 0x000fe40000000010 */
[----:B------:R-:W2:Y:S01]  /*0040*/  S2R R0, SR_CTAID.Z ;  /* 0x0000000000007919 */ /* 0x000ea20000002700 */
[----:B------:R-:W-:-:S03]  /*0050*/  PRMT R17, RZ, 0x7610, R17 ;  /* 0x00007610ff117816 */ /* 0x000fc60000000011 */
[----:B------:R-:W3:Y:S01]  /*0060*/  S2R R2, SR_CTAID.X ;  /* 0x0000000000027919 */ /* 0x000ee20000002500 */
[--C-:B0-----:R-:W-:Y:S02]  /*0070*/  SHF.R.U32.HI R4, RZ, 0x5, R3.reuse ;  /* 0x00000005ff047819 */ /* 0x101fe40000011603 */
[----:B------:R-:W-:Y:S02]  /*0080*/  SHF.R.U32.HI R7, RZ, 0x4, R3 ;  /* 0x00000004ff077819 */ /* 0x000fe40000011603 */
[----:B--2---:R-:W-:Y:S02]  /*0090*/  IADD3 R0, R0, 0x1, RZ ;  /* 0x0000000100007810 */ /* 0x004fe40007ffe0ff */
[----:B------:R-:W-:Y:S02]  /*00a0*/  SGXT.U32 R4, R4, 0x2 ;  /* 0x000000020404781a */ /* 0x000fe40000000000 */
[----:B------:R-:W-:Y:S01]  /*00b0*/  SGXT.U32 R7, R7, 0x1 ;  /* 0x000000010707781a */ /* 0x000fe20000000000 */
[----:B-1----:R-:W-:Y:S01]  /*00c0*/  IMAD R0, R0, UR4, RZ ;  /* 0x0000000400007c24 */ /* 0x002fe2000f8e02ff */
[----:B------:R-:W-:Y:S01]  /*00d0*/  PRMT R29, RZ, 0x7610, R29 ;  /* 0x00007610ff1d7816 */ /* 0x000fe2000000001d */
[----:B------:R-:W-:Y:S01]  /*00e0*/  IMAD.SHL.U32 R6, R4, 0x2, RZ ;  /* 0x0000000204067824 */ /* 0x000fe200078e00ff */
[----:B------:R-:W-:Y:S01]  /*00f0*/  PRMT R31, RZ, 0x7610, R31 ;  /* 0x00007610ff1f7816 */ /* 0x000fe2000000001f */
[----:B---3--:R-:W-:Y:S01]  /*0100*/  IMAD.SHL.U32 R2, R2, 0x10, RZ ;  /* 0x0000001002027824 */ /* 0x008fe200078e00ff */
[----:B------:R-:W-:Y:S01]  /*0110*/  ULDC.64 UR4, c[0x0][0x118] ;  /* 0x0000460000047ab9 */ /* 0x000fe20000000a00 */
[----:B------:R-:W-:Y:S01]  /*0120*/  IMAD.SHL.U32 R0, R0, 0x40, RZ ;  /* 0x0000004000007824 */ /* 0x000fe200078e00ff */
[----:B------:R-:W-:-:S02]  /*0130*/  LOP3.LUT R7, R6, R7, RZ, 0xfc, !PT ;  /* 0x0000000706077212 */ /* 0x000fc400078efcff */
[----:B------:R-:W-:Y:S02]  /*0140*/  LOP3.LUT R14, R2, 0xf, R3, 0xf8, !PT ;  /* 0x0000000f020e7812 */ /* 0x000fe400078ef803 */
[C---:B------:R-:W-:Y:S02]  /*0150*/  LOP3.LUT R5, R0.reuse, R7, RZ, 0xfc, !PT ;  /* 0x0000000700057212 */ /* 0x040fe400078efcff */
[C-C-:B------:R-:W-:Y:S02]  /*0160*/  LOP3.LUT R8, R0.reuse, 0x10, R7.reuse, 0xfe, !PT ;  /* 0x0000001000087812 */ /* 0x140fe400078efe07 */
[C-C-:B------:R-:W-:Y:S01]  /*0170*/  LOP3.LUT R6, R0.reuse, 0x8, R7.reuse, 0xfe, !PT ;  /* 0x0000000800067812 */ /* 0x140fe200078efe07 */
[--C-:B------:R-:W-:Y:S01]  /*0180*/  IMAD R18, R5, 0x9, R14.reuse ;  /* 0x0000000905127824 */ /* 0x100fe200078e020e */
[--C-:B------:R-:W-:Y:S01]  /*0190*/  LOP3.LUT R11, R0, 0x28, R7.reuse, 0xfe, !PT ;  /* 0x00000028000b7812 */ /* 0x100fe200078efe07 */
[--C-:B------:R-:W-:Y:S01]  /*01a0*/  IMAD R22, R8, 0x9, R14.reuse ;  /* 0x0000000908167824 */ /* 0x100fe200078e020e */
[C-C-:B------:R-:W-:Y:S01]  /*01b0*/  LOP3.LUT R9, R0.reuse, 0x18, R7.reuse, 0xfe, !PT ;  /* 0x0000001800097812 */ /* 0x140fe200078efe07 */
[----:B------:R-:W-:Y:S01]  /*01c0*/  IMAD.MOV.U32 R5, RZ, RZ, 0x2 ;  /* 0x00000002ff057424 */ /* 0x000fe200078e00ff */
[--C-:B------:R-:W-:Y:S01]  /*01d0*/  LOP3.LUT R10, R0, 0x20, R7.reuse, 0xfe, !PT ;  /* 0x00000020000a7812 */ /* 0x100fe200078efe07 */
[--C-:B------:R-:W-:Y:S01]  /*01e0*/  IMAD R20, R6, 0x9, R14.reuse ;  /* 0x0000000906147824 */ /* 0x100fe200078e020e */
[C-C-:B------:R-:W-:Y:S01]  /*01f0*/  LOP3.LUT R12, R0.reuse, 0x30, R7.reuse, 0xfe, !PT ;  /* 0x00000030000c7812 */ /* 0x140fe200078efe07 */
[--C-:B------:R-:W-:Y:S01]  /*0200*/  IMAD R28, R11, 0x9, R14.reuse ;  /* 0x000000090b1c7824 */ /* 0x100fe200078e020e */
[----:B------:R-:W-:Y:S01]  /*0210*/  LOP3.LUT R13, R0, 0x38, R7, 0xfe, !PT ;  /* 0x00000038000d7812 */ /* 0x000fe200078efe07 */
[--C-:B------:R-:W-:Y:S01]  /*0220*/  IMAD R24, R9, 0x9, R14.reuse ;  /* 0x0000000909187824 */ /* 0x100fe200078e020e */
[----:B------:R-:W-:Y:S01]  /*0230*/  ISETP.GE.AND P0, PT, R14, 0x9, PT ;  /* 0x000000090e00780c */ /* 0x000fe20003f06270 */
[----:B------:R-:W-:Y:S01]  /*0240*/  IMAD R26, R10, 0x9, R14 ;  /* 0x000000090a1a7824 */ /* 0x000fe200078e020e */
[----:B------:R-:W-:Y:S01]  /*0250*/  PRMT R6, RZ, 0x7610, R6 ;  /* 0x00007610ff067816 */ /* 0x000fe20000000006 */
[----:B------:R-:W-:Y:S01]  /*0260*/  IMAD R30, R12, 0x9, R14 ;  /* 0x000000090c1e7824 */ /* 0x000fe200078e020e */
[----:B------:R-:W-:Y:S01]  /*0270*/  PRMT R12, RZ, 0x7610, R12 ;  /* 0x00007610ff0c7816 */ /* 0x000fe2000000000c */
[----:B------:R-:W-:Y:S01]  /*0280*/  IMAD R32, R13, 0x9, R14 ;  /* 0x000000090d207824 */ /* 0x000fe200078e020e */
[----:B------:R-:W-:Y:S01]  /*0290*/  PRMT R13, RZ, 0x7610, R13 ;  /* 0x00007610ff0d7816 */ /* 0x000fe2000000000d */
[----:B------:R-:W-:-:S04]  /*02a0*/  IMAD.WIDE R14, R22, R5, c[0x0][0x160] ;  /* 0x00005800160e7625 */ /* 0x000fc800078e0205 */
[-C--:B------:R-:W-:Y:S02]  /*02b0*/  IMAD.WIDE R8, R18, R5.reuse, c[0x0][0x160] ;  /* 0x0000580012087625 */ /* 0x080fe400078e0205 */
[----:B------:R-:W2:Y:S02]  /*02c0*/  @!P0 LDG.E.EL.U16 R17, [R14.64] ;  /* 0x000000040e118981 */ /* 0x000ea4000c2e1500 */
[-C--:B------:R-:W-:Y:S02]  /*02d0*/  IMAD.WIDE R10, R20, R5.reuse, c[0x0][0x160] ;  /* 0x00005800140a7625 */ /* 0x080fe400078e0205 */
[----:B------:R0:W3:Y:S02]  /*02e0*/  @!P0 LDG.E.EL.U16 R13, [R8.64] ;  /* 0x00000004080d8981 */ /* 0x0000e4000c2e1500 */
[-C--:B------:R-:W-:Y:S01]  /*02f0*/  IMAD.WIDE R22, R28, R5.reuse, c[0x0][0x160] ;  /* 0x000058001c167625 */ /* 0x080fe200078e0205 */
[----:B------:R-:W-:Y:S01]  /*0300*/  PRMT R28, RZ, 0x7610, R28 ;  /* 0x00007610ff1c7816 */ /* 0x000fe2000000001c */
[----:B------:R-:W4:Y:S02]  /*0310*/  @!P0 LDG.E.EL.U16 R16, [R10.64] ;  /* 0x000000040a108981 */ /* 0x000f24000c2e1500 */
[----:B------:R-:W-:-:S02]  /*0320*/  IMAD.WIDE R18, R24, R5, c[0x0][0x160] ;  /* 0x0000580018127625 */ /* 0x000fc400078e0205 */
[----:B------:R-:W5:Y:S02]  /*0330*/  @!P0 LDG.E.EL.U16 R29, [R22.64] ;  /* 0x00000004161d8981 */ /* 0x000f64000c2e1500 */
[-C--:B------:R-:W-:Y:S02]  /*0340*/  IMAD.WIDE R20, R26, R5.reuse, c[0x0][0x160] ;  /* 0x000058001a147625 */ /* 0x080fe400078e0205 */
[----:B------:R-:W5:Y:S02]  /*0350*/  @!P0 LDG.E.EL.U16 R6, [R18.64] ;  /* 0x0000000412068981 */ /* 0x000f64000c2e1500 */
[-C--:B------:R-:W-:Y:S02]  /*0360*/  IMAD.WIDE R24, R30, R5.reuse, c[0x0][0x160] ;  /* 0x000058001e187625 */ /* 0x080fe400078e0205 */
[----:B------:R-:W5:Y:S02]  /*0370*/  @!P0 LDG.E.EL.U16 R12, [R20.64] ;  /* 0x00000004140c8981 */ /* 0x000f64000c2e1500 */
[----:B------:R-:W-:-:S02]  /*0380*/  IMAD.WIDE R26, R32, R5, c[0x0][0x160] ;  /* 0x00005800201a7625 */ /* 0x000fc400078e0205 */
[----:B------:R-:W5:Y:S04]  /*0390*/  @!P0 LDG.E.EL.U16 R31, [R24.64] ;  /* 0x00000004181f8981 */ /* 0x000f68000c2e1500 */
[----:B------:R-:W5:Y:S01]  /*03a0*/  @!P0 LDG.E.EL.U16 R28, [R26.64] ;  /* 0x000000041a1c8981 */ /* 0x000f62000c2e1500 */
[----:B0-----:R-:W-:Y:S02]  /*03b0*/  LOP3.LUT R8, R3, 0xf, RZ, 0xc0, !PT ;  /* 0x0000000f03087812 */ /* 0x001fe400078ec0ff */
[----:B------:R-:W-:-:S03]  /*03c0*/  SHF.R.U32.HI R9, RZ, 0x3, R3 ;  /* 0x00000003ff097819 */ /* 0x000fc60000011603 */
[----:B------:R-:W-:Y:S02]  /*03d0*/  IMAD R8, R8, 0x48, RZ ;  /* 0x0000004808087824 */ /* 0x000fe400078e02ff */
[----:B------:R-:W-:-:S03]  /*03e0*/  IMAD.SHL.U32 R4, R4, 0x4, RZ ;  /* 0x0000000404047824 */ /* 0x000fc600078e00ff */
[----:B------:R-:W-:Y:S02]  /*03f0*/  LOP3.LUT R8, R7, R8, RZ, 0xfc, !PT ;  /* 0x0000000807087212 */ /* 0x000fe400078efcff */
[----:B------:R-:W-:-:S04]  /*0400*/  SGXT.U32 R7, R9, 0x2 ;  /* 0x000000020907781a */ /* 0x000fc80000000000 */
[----:B------:R-:W-:-:S04]  /*0410*/  LOP3.LUT R4, R4, R7, RZ, 0xfc, !PT ;  /* 0x0000000704047212 */ /* 0x000fc800078efcff */
[----:B------:R-:W-:-:S04]  /*0420*/  LOP3.LUT R2, R2, R4, RZ, 0xfc, !PT ;  /* 0x0000000402027212 */ /* 0x000fc800078efcff */
[----:B------:R-:W-:Y:S01]  /*0430*/  ISETP.GE.AND P0, PT, R2, 0x9, PT ;  /* 0x000000090200780c */ /* 0x000fe20003f06270 */
[----:B------:R-:W-:Y:S02]  /*0440*/  IMAD.SHL.U32 R3, R3, 0x8, RZ ;  /* 0x0000000803037824 */ /* 0x000fe400078e00ff */
[----:B------:R-:W-:-:S03]  /*0450*/  IMAD.SHL.U32 R8, R8, 0x2, RZ ;  /* 0x0000000208087824 */ /* 0x000fc600078e00ff */
[----:B------:R-:W-:-:S05]  /*0460*/  LOP3.LUT R3, R3, 0x38, RZ, 0xc0, !PT ;  /* 0x0000003803037812 */ /* 0x000fca00078ec0ff */
[----:B------:R-:W-:Y:S01]  /*0470*/  IMAD R4, R4, 0x48, R3 ;  /* 0x0000004804047824 */ /* 0x000fe200078e0203 */
[----:B--2---:R-:W-:Y:S04]  /*0480*/  STS.U16 [R8+0x20], R17 ;  /* 0x0000201108007388 */ /* 0x004fe80000000400 */
[----:B---3--:R-:W-:Y:S04]  /*0490*/  STS.U16 [R8], R13 ;  /* 0x0000000d08007388 */ /* 0x008fe80000000400 */
[----:B----4-:R-:W-:Y:S04]  /*04a0*/  STS.U16 [R8+0x10], R16 ;  /* 0x0000101008007388 */ /* 0x010fe80000000400 */
[----:B-----5:R-:W-:Y:S04]  /*04b0*/  STS.U16 [R8+0x50], R29 ;  /* 0x0000501d08007388 */ /* 0x020fe80000000400 */
[----:B------:R-:W-:Y:S04]  /*04c0*/  STS.U16 [R8+0x30], R6 ;  /* 0x0000300608007388 */ /* 0x000fe80000000400 */
[----:B------:R-:W-:Y:S04]  /*04d0*/  STS.U16 [R8+0x40], R12 ;  /* 0x0000400c08007388 */ /* 0x000fe80000000400 */
[----:B------:R-:W-:Y:S04]  /*04e0*/  STS.U16 [R8+0x60], R31 ;  /* 0x0000601f08007388 */ /* 0x000fe80000000400 */
[----:B------:R-:W-:Y:S04]  /*04f0*/  STS.U16 [R8+0x70], R28 ;  /* 0x0000701c08007388 */ /* 0x000fe80000000400 */
[----:B------:R-:W-:Y:S06]  /*0500*/  BAR.SYNC 0x0 ;  /* 0x0000000000007b1d */ /* 0x000fec0000000000 */
[----:B------:R-:W-:Y:S05]  /*0510*/  @P0 EXIT ;  /* 0x000000000000094d */ /* 0x000fea0003800000 */
[----:B------:R-:W-:Y:S01]  /*0520*/  IMAD.SHL.U32 R8, R4, 0x2, RZ ;  /* 0x0000000204087824 */ /* 0x000fe200078e00ff */
[----:B------:R-:W-:-:S05]  /*0530*/  LOP3.LUT R0, R0, R3, RZ, 0xfc, !PT ;  /* 0x0000000300007212 */ /* 0x000fca00078efcff */
[----:B------:R-:W0:Y:S01]  /*0540*/  LDS.128 R8, [R8] ;  /* 0x0000000008087984 */ /* 0x000e220000000c00 */
[----:B------:R-:W-:-:S05]  /*0550*/  IMAD.HI R3, R0, 0x66666667, RZ ;  /* 0x6666666700037827 */ /* 0x000fca00078e02ff */
[----:B------:R-:W-:-:S04]  /*0560*/  SHF.R.U32.HI R4, RZ, 0x1f, R3 ;  /* 0x0000001fff047819 */ /* 0x000fc80000011603 */
[----:B------:R-:W-:-:S05]  /*0570*/  LEA.HI.SX32 R3, R3, R4, 0x19 ;  /* 0x0000000403037211 */ /* 0x000fca00078fcaff */
[----:B------:R-:W-:-:S04]  /*0580*/  IMAD R7, R3, -0x140, R0 ;  /* 0xfffffec003077824 */ /* 0x000fc800078e0200 */
[----:B------:R-:W-:-:S04]  /*0590*/  IMAD R2, R2, 0x140, R7 ;  /* 0x0000014002027824 */ /* 0x000fc800078e0207 */
[----:B------:R-:W-:-:S04]  /*05a0*/  IMAD R2, R3, 0xb40, R2 ;  /* 0x00000b4003027824 */ /* 0x000fc800078e0202 */
[----:B------:R-:W-:-:S05]  /*05b0*/  IMAD.WIDE R2, R2, R5, c[0x0][0x168] ;  /* 0x00005a0002027625 */ /* 0x000fca00078e0205 */
[----:B0-----:R-:W-:Y:S01]  /*05c0*/  STG.E.128 [R2.64], R8 ;  /* 0x0000000802007986 */ /* 0x001fe2000c101d04 */
[----:B------:R-:W-:Y:S05]  /*05d0*/  EXIT ;  /* 0x000000000000794d */ /* 0x000fea0003800000 */
.L_x_0:
[----:B------:R-:W-:-:S00]  /*05e0*/  BRA `(.L_x_0) ;  /* 0xfffffff000007947 */ /* 0x000fc0000383ffff */
[----:B------:R-:W-:-:S00]  /*05f0*/  NOP ;  /* 0x0000000000007918 */ /* 0x000fc00000000000 */
        /* <DEDUP_REMOVED lines=8> */
.L_x_1:


//--------------------- .nv.shared.triton__0d1d2de3 --------------------------
	.section	.nv.shared.triton__0d1d2de3,"aw",@nobits
	.align	16
